	.headerflags	@"EF_CUDA_TEXMODE_UNIFIED EF_CUDA_64BIT_ADDRESS EF_CUDA_ACCELERATORS EF_CUDA_SM90 EF_CUDA_VIRTUAL_SM(EF_CUDA_SM90)"
	.elftype	@"ET_EXEC"


//--------------------- .nv.info                  --------------------------
	.section	.nv.info,"",@"SHT_CUDA_INFO"
	.align	4


	//----- nvinfo : EIATTR_REGCOUNT
	.align		4
        /*0000*/ 	.byte	0x04, 0x2f
        /*0002*/ 	.short	(.L_3 - .L_2)
	.align		4
.L_2:
        /*0004*/ 	.word	index@(triton_poi_fused__native_batch_norm_legit_no_training_add_cat_convolution_relu_4)
        /*0008*/ 	.word	0x0000001a


	//----- nvinfo : EIATTR_MIN_STACK_SIZE
	.align		4
.L_3:
        /*000c*/ 	.byte	0x04, 0x12
        /*000e*/ 	.short	(.L_5 - .L_4)
	.align		4
.L_4:
        /*0010*/ 	.word	index@(triton_poi_fused__native_batch_norm_legit_no_training_add_cat_convolution_relu_4)
        /*0014*/ 	.word	0x00000000


	//----- nvinfo : EIATTR_FRAME_SIZE
	.align		4
.L_5:
        /*0018*/ 	.byte	0x04, 0x11
        /*001a*/ 	.short	(.L_7 - .L_6)
	.align		4
.L_6:
        /*001c*/ 	.word	index@(triton_poi_fused__native_batch_norm_legit_no_training_add_cat_convolution_relu_4)
        /*0020*/ 	.word	0x00000000


	//----- nvinfo : EIATTR_MIN_STACK_SIZE
	.align		4
.L_7:
        /*0024*/ 	.byte	0x04, 0x12
        /*0026*/ 	.short	(.L_9 - .L_8)
	.align		4
.L_8:
        /*0028*/ 	.word	index@(triton_poi_fused__native_batch_norm_legit_no_training_add_cat_convolution_relu_4)
        /*002c*/ 	.word	0x00000000
.L_9:


//--------------------- .nv.info.triton_poi_fused__native_batch_norm_legit_no_training_add_cat_convolution_relu_4 --------------------------
	.section	.nv.info.triton_poi_fused__native_batch_norm_legit_no_training_add_cat_convolution_relu_4,"",@"SHT_CUDA_INFO"
	.sectionflags	@""
	.align	4


	//----- nvinfo : EIATTR_CUDA_API_VERSION
	.align		4
        /*0000*/ 	.byte	0x04, 0x37
        /*0002*/ 	.short	(.L_11 - .L_10)
.L_10:
        /*0004*/ 	.word	0x0000007c


	//----- nvinfo : EIATTR_KPARAM_INFO
	.align		4
.L_11:
        /*0008*/ 	.byte	0x04, 0x17
        /*000a*/ 	.short	(.L_13 - .L_12)
.L_12:
        /*000c*/ 	.word	0x00000000
        /*0010*/ 	.short	0x0009
        /*0012*/ 	.short	0x0048
        /*0014*/ 	.byte	0x00, 0xf0, 0x11, 0x00


	//----- nvinfo : EIATTR_KPARAM_INFO
	.align		4
.L_13:
        /*0018*/ 	.byte	0x04, 0x17
        /*001a*/ 	.short	(.L_15 - .L_14)
.L_14:
        /*001c*/ 	.word	0x00000000
        /*0020*/ 	.short	0x0008
        /*0022*/ 	.short	0x0040
        /*0024*/ 	.byte	0x00, 0xf4, 0x21, 0x00


	//----- nvinfo : EIATTR_KPARAM_INFO
	.align		4
.L_15:
        /*0028*/ 	.byte	0x04, 0x17
        /*002a*/ 	.short	(.L_17 - .L_16)
.L_16:
        /*002c*/ 	.word	0x00000000
        /*0030*/ 	.short	0x0007
        /*0032*/ 	.short	0x0038
        /*0034*/ 	.byte	0x00, 0xf4, 0x21, 0x00


	//----- nvinfo : EIATTR_KPARAM_INFO
	.align		4
.L_17:
        /*0038*/ 	.byte	0x04, 0x17
        /*003a*/ 	.short	(.L_19 - .L_18)
.L_18:
        /*003c*/ 	.word	0x00000000
        /*0040*/ 	.short	0x0006
        /*0042*/ 	.short	0x0030
        /*0044*/ 	.byte	0x00, 0xf4, 0x21, 0x00


	//----- nvinfo : EIATTR_KPARAM_INFO
	.align		4
.L_19:
        /*0048*/ 	.byte	0x04, 0x17
        /*004a*/ 	.short	(.L_21 - .L_20)
.L_20:
        /*004c*/ 	.word	0x00000000
        /*0050*/ 	.short	0x0005
        /*0052*/ 	.short	0x0028
        /*0054*/ 	.byte	0x00, 0xf4, 0x21, 0x00


	//----- nvinfo : EIATTR_KPARAM_INFO
	.align		4
.L_21:
        /*0058*/ 	.byte	0x04, 0x17
        /*005a*/ 	.short	(.L_23 - .L_22)
.L_22:
        /*005c*/ 	.word	0x00000000
        /*0060*/ 	.short	0x0004
        /*0062*/ 	.short	0x0020
        /*0064*/ 	.byte	0x00, 0xf4, 0x21, 0x00


	//----- nvinfo : EIATTR_KPARAM_INFO
	.align		4
.L_23:
        /*0068*/ 	.byte	0x04, 0x17
        /*006a*/ 	.short	(.L_25 - .L_24)
.L_24:
        /*006c*/ 	.word	0x00000000
        /*0070*/ 	.short	0x0003
        /*0072*/ 	.short	0x0018
        /*0074*/ 	.byte	0x00, 0xf4, 0x21, 0x00


	//----- nvinfo : EIATTR_KPARAM_INFO
	.align		4
.L_25:
        /*0078*/ 	.byte	0x04, 0x17
        /*007a*/ 	.short	(.L_27 - .L_26)
.L_26:
        /*007c*/ 	.word	0x00000000
        /*0080*/ 	.short	0x0002
        /*0082*/ 	.short	0x0010
        /*0084*/ 	.byte	0x00, 0xf4, 0x21, 0x00


	//----- nvinfo : EIATTR_KPARAM_INFO
	.align		4
.L_27:
        /*0088*/ 	.byte	0x04, 0x17
        /*008a*/ 	.short	(.L_29 - .L_28)
.L_28:
        /*008c*/ 	.word	0x00000000
        /*0090*/ 	.short	0x0001
        /*0092*/ 	.short	0x0008
        /*0094*/ 	.byte	0x00, 0xf4, 0x21, 0x00


	//----- nvinfo : EIATTR_KPARAM_INFO
	.align		4
.L_29:
        /*0098*/ 	.byte	0x04, 0x17
        /*009a*/ 	.short	(.L_31 - .L_30)
.L_30:
        /*009c*/ 	.word	0x00000000
        /*00a0*/ 	.short	0x0000
        /*00a2*/ 	.short	0x0000
        /*00a4*/ 	.byte	0x00, 0xf4, 0x21, 0x00


	//----- nvinfo : EIATTR_SPARSE_MMA_MASK
	.align		4
.L_31:
        /*00a8*/ 	.byte	0x03, 0x50
        /*00aa*/ 	.short	0x0000


	//----- nvinfo : EIATTR_MAXREG_COUNT
	.align		4
        /*00ac*/ 	.byte	0x03, 0x1b
        /*00ae*/ 	.short	0x00ff


	//----- nvinfo : EIATTR_EXIT_INSTR_OFFSETS
	.align		4
        /*00b0*/ 	.byte	0x04, 0x1c
        /*00b2*/ 	.short	(.L_33 - .L_32)


	//   ....[0]....
.L_32:
        /*00b4*/ 	.word	0x000005f0


	//----- nvinfo : EIATTR_REQNTID
	.align		4
.L_33:
        /*00b8*/ 	.byte	0x04, 0x10
        /*00ba*/ 	.short	(.L_35 - .L_34)
.L_34:
        /*00bc*/ 	.word	0x00000100
        /*00c0*/ 	.word	0x00000001
        /*00c4*/ 	.word	0x00000001


	//----- nvinfo : EIATTR_CBANK_PARAM_SIZE
	.align		4
.L_35:
        /*00c8*/ 	.byte	0x03, 0x19
        /*00ca*/ 	.short	0x004c


	//----- nvinfo : EIATTR_PARAM_CBANK
	.align		4
        /*00cc*/ 	.byte	0x04, 0x0a
        /*00ce*/ 	.short	(.L_37 - .L_36)
	.align		4
.L_36:
        /*00d0*/ 	.word	index@(.nv.constant0.triton_poi_fused__native_batch_norm_legit_no_training_add_cat_convolution_relu_4)
        /*00d4*/ 	.short	0x0210
        /*00d6*/ 	.short	0x004c


	//----- nvinfo : EIATTR_SW_WAR
	.align		4
.L_37:
        /*00d8*/ 	.byte	0x04, 0x36
        /*00da*/ 	.short	(.L_39 - .L_38)
.L_38:
        /*00dc*/ 	.word	0x00000008
.L_39:


//--------------------- .nv.callgraph             --------------------------
	.section	.nv.callgraph,"",@"SHT_CUDA_CALLGRAPH"
	.align	4
	.sectionentsize	8
	.align		4
        /*0000*/ 	.word	0x00000000
	.align		4
        /*0004*/ 	.word	0xffffffff
	.align		4
        /*0008*/ 	.word	0x00000000
	.align		4
        /*000c*/ 	.word	0xfffffffe
	.align		4
        /*0010*/ 	.word	0x00000000
	.align		4
        /*0014*/ 	.word	0xfffffffd
	.align		4
        /*0018*/ 	.word	0x00000000
	.align		4
        /*001c*/ 	.word	0xfffffffc


//--------------------- .nv.constant4             --------------------------
	.section	.nv.constant4,"a",@progbits
	.align	8
	.align		8
.nv.constant4:
        /*0000*/ 	.dword	_$_str
	.align		8
        /*0008*/ 	.dword	_$_str_$_2


//--------------------- .text.triton_poi_fused__native_batch_norm_legit_no_training_add_cat_convolution_relu_4 --------------------------
	.section	.text.triton_poi_fused__native_batch_norm_legit_no_training_add_cat_convolution_relu_4,"ax",@progbits
	.align	128
        .global         triton_poi_fused__native_batch_norm_legit_no_training_add_cat_convolution_relu_4
        .type           triton_poi_fused__native_batch_norm_legit_no_training_add_cat_convolution_relu_4,@function
        .size           triton_poi_fused__native_batch_norm_legit_no_training_add_cat_convolution_relu_4,(.L_x_1 - triton_poi_fused__native_batch_norm_legit_no_training_add_cat_convolution_relu_4)
        .other          triton_poi_fused__native_batch_norm_legit_no_training_add_cat_convolution_relu_4,@"STO_CUDA_ENTRY STV_DEFAULT"
triton_poi_fused__native_batch_norm_legit_no_training_add_cat_convolution_relu_4:
.text.triton_poi_fused__native_batch_norm_legit_no_training_add_cat_convolution_relu_4:
[----:B------:R-:W-:Y:S01]  /*0000*/  LDC R1, c[0x0][0x28] ;  /* 0x00000a00ff017b82 */ /* 0x000fe20000000800 */
[----:B------:R-:W1:Y:S07]  /*0010*/  S2R R0, SR_TID.X ;  /* 0x0000000000007919 */ /* 0x000e6e0000002100 */
[----:B------:R-:W2:Y:S01]  /*0020*/  LDC.64 R14, c[0x0][0x230] ;  /* 0x00008c00ff0e7b82 */ /* 0x000ea20000000a00 */
[----:B------:R-:W-:Y:S01]  /*0030*/  ULDC.64 UR4, c[0x0][0x208] ;  /* 0x0000820000047ab9 */ /* 0x000fe20000000a00 */
[----:B------:R-:W-:Y:S01]  /*0040*/  ULDC.64 UR6, c[0x0][0x220] ;  /* 0x0000880000067ab9 */ /* 0x000fe20000000a00 */
[----:B------:R-:W3:Y:S05]  /*0050*/  S2R R7, SR_CTAID.X ;  /* 0x0000000000077919 */ /* 0x000eea0000002500 */
[----:B------:R-:W4:Y:S01]  /*0060*/  LDC.64 R16, c[0x0][0x228] ;  /* 0x00008a00ff107b82 */ /* 0x000f220000000a00 */
[----:B-1----:R-:W-:-:S05]  /*0070*/  IMAD.SHL.U32 R0, R0, 0x2, RZ ;  /* 0x0000000200007824 */ /* 0x002fca00078e00ff */
[----:B------:R-:W-:-:S05]  /*0080*/  LOP3.LUT R0, R0, 0x1fe, RZ, 0xc0, !PT ;  /* 0x000001fe00007812 */ /* 0x000fca00078ec0ff */
[----:B---3--:R-:W-:-:S05]  /*0090*/  IMAD R0, R7, 0x200, R0 ;  /* 0x0000020007007824 */ /* 0x008fca00078e0200 */
[----:B------:R-:W-:-:S04]  /*00a0*/  SHF.R.S32.HI R3, RZ, 0x1f, R0 ;  /* 0x0000001fff037819 */ /* 0x000fc80000011400 */
[----:B------:R-:W-:-:S04]  /*00b0*/  LEA.HI R3, R3, R0, RZ, 0x12 ;  /* 0x0000000003037211 */ /* 0x000fc800078f90ff */
[----:B------:R-:W-:-:S04]  /*00c0*/  SHF.R.S32.HI R2, RZ, 0x12, R3 ;  /* 0x00000012ff027819 */ /* 0x000fc80000011403 */
[----:B------:R-:W-:-:S04]  /*00d0*/  SHF.R.S32.HI R4, RZ, 0xf, R2 ;  /* 0x0000000fff047819 */ /* 0x000fc80000011402 */
[----:B------:R-:W-:-:S04]  /*00e0*/  LOP3.LUT R5, R4, 0xffff, RZ, 0xc0, !PT ;  /* 0x0000ffff04057812 */ /* 0x000fc800078ec0ff */
[----:B------:R-:W-:-:S04]  /*00f0*/  LEA.HI R4, R5, R2, RZ, 0x15 ;  /* 0x0000000205047211 */ /* 0x000fc800078fa8ff */
[----:B------:R-:W-:-:S05]  /*0100*/  LOP3.LUT R4, R4, 0xffe0, RZ, 0xc0, !PT ;  /* 0x0000ffe004047812 */ /* 0x000fca00078ec0ff */
[----:B------:R-:W-:-:S05]  /*0110*/  IMAD.MOV R4, RZ, RZ, -R4 ;  /* 0x000000ffff047224 */ /* 0x000fca00078e0a04 */
[----:B------:R-:W-:-:S05]  /*0120*/  PRMT R5, R4, 0x7710, RZ ;  /* 0x0000771004057816 */ /* 0x000fca00000000ff */
[----:B------:R-:W-:Y:S01]  /*0130*/  IMAD.IADD R2, R2, 0x1, R5 ;  /* 0x0000000102027824 */ /* 0x000fe200078e0205 */
[----:B------:R-:W-:-:S04]  /*0140*/  SHF.R.S32.HI R5, RZ, 0x16, R7 ;  /* 0x00000016ff057819 */ /* 0x000fc80000011407 */
[----:B------:R-:W-:-:S05]  /*0150*/  PRMT R13, R2, 0x9910, RZ ;  /* 0x00009910020d7816 */ /* 0x000fca00000000ff */
[----:B--2---:R-:W-:Y:S01]  /*0160*/  IMAD.WIDE R14, R13, 0x4, R14 ;  /* 0x000000040d0e7825 */ /* 0x004fe200078e020e */
[----:B------:R-:W-:-:S05]  /*0170*/  SGXT R5, R5, 0x1 ;  /* 0x000000010505781a */ /* 0x000fca0000000200 */
[----:B------:R-:W2:Y:S01]  /*0180*/  LDG.E.EL R14, desc[UR4][R14.64] ;  /* 0x000000040e0e7981 */ /* 0x000ea2000c2e1900 */
[----:B------:R-:W-:Y:S01]  /*0190*/  LEA.HI R5, R5, R0, RZ, 0x17 ;  /* 0x0000000005057211 */ /* 0x000fe200078fb8ff */
[C---:B------:R-:W-:Y:S02]  /*01a0*/  IMAD.SHL.U32 R7, R13.reuse, 0x40000, RZ ;  /* 0x000400000d077824 */ /* 0x040fe400078e00ff */
[----:B------:R-:W-:Y:S01]  /*01b0*/  VIADD R9, R13, 0xfffffff8 ;  /* 0xfffffff80d097836 */ /* 0x000fe20000000000 */
[----:B------:R-:W-:Y:S02]  /*01c0*/  SHF.R.S32.HI R4, RZ, 0x17, R5 ;  /* 0x00000017ff047819 */ /* 0x000fe40000011405 */
[----:B------:R-:W-:Y:S02]  /*01d0*/  LOP3.LUT R5, R3, 0xfffc0000, RZ, 0xc0, !PT ;  /* 0xfffc000003057812 */ /* 0x000fe400078ec0ff */
[----:B------:R-:W1:Y:S01]  /*01e0*/  LDC.64 R2, c[0x0][0x218] ;  /* 0x00008600ff027b82 */ /* 0x000e620000000a00 */
[----:B------:R-:W-:Y:S01]  /*01f0*/  IMAD.SHL.U32 R8, R4, 0x400000, RZ ;  /* 0x0040000004087824 */ /* 0x000fe200078e00ff */
[----:B------:R-:W-:Y:S01]  /*0200*/  ISETP.GE.U32.AND P0, PT, R9, 0x10, PT ;  /* 0x000000100900780c */ /* 0x000fe20003f06070 */
[----:B------:R-:W-:-:S03]  /*0210*/  IMAD.IADD R6, R0, 0x1, -R5 ;  /* 0x0000000100067824 */ /* 0x000fc600078e0a05 */
[--C-:B------:R-:W-:Y:S02]  /*0220*/  SHF.R.S32.HI R10, RZ, 0x1f, R8.reuse ;  /* 0x0000001fff0a7819 */ /* 0x100fe40000011408 */
[----:B------:R-:W3:Y:S01]  /*0230*/  LDC.64 R4, c[0x0][0x210] ;  /* 0x00008400ff047b82 */ /* 0x000ee20000000a00 */
[----:B------:R-:W-:Y:S02]  /*0240*/  IADD3 R8, P1, P2, R7, R6, R8 ;  /* 0x0000000607087210 */ /* 0x000fe40007a3e008 */
[----:B------:R-:W-:Y:S02]  /*0250*/  SHF.R.S32.HI R6, RZ, 0x1f, R6 ;  /* 0x0000001fff067819 */ /* 0x000fe40000011406 */
[----:B------:R-:W-:-:S04]  /*0260*/  SHF.R.S32.HI R7, RZ, 0x1f, R7 ;  /* 0x0000001fff077819 */ /* 0x000fc80000011407 */
[----:B------:R-:W-:Y:S02]  /*0270*/  IADD3.X R7, R7, R6, R10, P1, P2 ;  /* 0x0000000607077210 */ /* 0x000fe40000fe440a */
[C---:B------:R-:W-:Y:S01]  /*0280*/  LEA R22, P1, R8.reuse, UR6, 0x2 ;  /* 0x0000000608167c11 */ /* 0x040fe2000f8210ff */
[----:B------:R-:W5:Y:S03]  /*0290*/  LDC.64 R10, c[0x0][0x240] ;  /* 0x00009000ff0a7b82 */ /* 0x000f660000000a00 */
[----:B------:R-:W-:Y:S02]  /*02a0*/  LEA.HI.X R23, R8, UR7, R7, 0x2, P1 ;  /* 0x0000000708177c11 */ /* 0x000fe400088f1407 */
[----:B------:R-:W-:-:S03]  /*02b0*/  CS2R R6, SRZ ;  /* 0x0000000000067805 */ /* 0x000fc6000001ff00 */
[----:B------:R-:W5:Y:S03]  /*02c0*/  LDC.64 R8, c[0x0][0x238] ;  /* 0x00008e00ff087b82 */ /* 0x000f660000000a00 */
[----:B------:R-:W2:Y:S01]  /*02d0*/  @!P0 LDG.E.64 R6, desc[UR4][R22.64+-0x800000] ;  /* 0x8000000416068981 */ /* 0x000ea2000c1e1b00 */
[----:B-1----:R-:W-:-:S04]  /*02e0*/  IMAD.WIDE R18, R13, 0x4, R2 ;  /* 0x000000040d127825 */ /* 0x002fc800078e0202 */
[----:B---3--:R-:W-:Y:S01]  /*02f0*/  IMAD.WIDE R2, R0, 0x4, R4 ;  /* 0x0000000400027825 */ /* 0x008fe200078e0204 */
[----:B------:R1:W3:Y:S04]  /*0300*/  LDG.E.EL R12, desc[UR4][R18.64] ;  /* 0x00000004120c7981 */ /* 0x0002e8000c2e1900 */
[----:B------:R-:W3:Y:S01]  /*0310*/  LDG.E.64 R4, desc[UR4][R2.64] ;  /* 0x0000000402047981 */ /* 0x000ee2000c1e1b00 */
[----:B----4-:R-:W-:-:S05]  /*0320*/  IMAD.WIDE R20, R13, 0x4, R16 ;  /* 0x000000040d147825 */ /* 0x010fca00078e0210 */
[----:B------:R-:W4:Y:S01]  /*0330*/  LDG.E.EL R15, desc[UR4][R20.64] ;  /* 0x00000004140f7981 */ /* 0x000f22000c2e1900 */
[----:B0----5:R-:W-:-:S04]  /*0340*/  IMAD.WIDE R10, R13, 0x4, R10 ;  /* 0x000000040d0a7825 */ /* 0x021fc800078e020a */
[C---:B------:R-:W-:Y:S01]  /*0350*/  IMAD.WIDE R8, R13.reuse, 0x4, R8 ;  /* 0x000000040d087825 */ /* 0x040fe200078e0208 */
[----:B------:R-:W5:Y:S04]  /*0360*/  LDG.E.EL R17, desc[UR4][R10.64] ;  /* 0x000000040a117981 */ /* 0x000f68000c2e1900 */
[----:B------:R0:W5:Y:S01]  /*0370*/  LDG.E.EL R16, desc[UR4][R8.64] ;  /* 0x0000000408107981 */ /* 0x000162000c2e1900 */
[----:B------:R-:W-:Y:S01]  /*0380*/  ISETP.GE.AND P2, PT, R13, 0x8, PT ;  /* 0x000000080d00780c */ /* 0x000fe20003f46270 */
[----:B-1----:R-:W-:Y:S01]  /*0390*/  IMAD.MOV.U32 R18, RZ, RZ, 0x3e800000 ;  /* 0x3e800000ff127424 */ /* 0x002fe200078e00ff */
[----:B0-----:R-:W0:Y:S02]  /*03a0*/  LDC.64 R8, c[0x0][0x248] ;  /* 0x00009200ff087b82 */ /* 0x001e240000000a00 */
[----:B0-----:R-:W-:-:S04]  /*03b0*/  IMAD.WIDE R8, R0, 0x4, R8 ;  /* 0x0000000400087825 */ /* 0x001fc800078e0208 */
[----:B--2---:R-:W-:-:S04]  /*03c0*/  FADD R22, R14, 9.9999997473787516356e-06 ;  /* 0x3727c5ac0e167421 */ /* 0x004fc80000000000 */
[----:B------:R-:W0:Y:S02]  /*03d0*/  MUFU.SQRT R23, R22 ;  /* 0x0000001600177308 */ /* 0x000e240000002000 */
[C---:B0-----:R-:W-:Y:S02]  /*03e0*/  FSETP.GT.AND P1, PT, R23.reuse, 8.50705917302346158658e+37, PT ;  /* 0x7e8000001700780b */ /* 0x041fe40003f24000 */
[----:B------:R-:W-:-:S11]  /*03f0*/  FSETP.GEU.AND P3, PT, R23, 1.175494350822287508e-38, PT ;  /* 0x008000001700780b */ /* 0x000fd60003f6e000 */
[----:B------:R-:W-:-:S04]  /*0400*/  @P1 FMUL R23, R23, 0.25 ;  /* 0x3e80000017171820 */ /* 0x000fc80000400000 */
[----:B------:R-:W-:Y:S01]  /*0410*/  @!P3 FMUL R23, R23, 16777216 ;  /* 0x4b8000001717b820 */ /* 0x000fe20000400000 */
[----:B------:R-:W-:Y:S02]  /*0420*/  SEL R13, R6, RZ, !P0 ;  /* 0x000000ff060d7207 */ /* 0x000fe40004000000 */
[----:B------:R-:W-:-:S03]  /*0430*/  SEL R14, R7, RZ, !P0 ;  /* 0x000000ff070e7207 */ /* 0x000fc60004000000 */
[----:B------:R-:W0:Y:S01]  /*0440*/  MUFU.RCP R23, R23 ;  /* 0x0000001700177308 */ /* 0x000e220000001000 */
[----:B------:R-:W-:Y:S01]  /*0450*/  FSEL R10, R13, RZ, !P0 ;  /* 0x000000ff0d0a7208 */ /* 0x000fe20004000000 */
[----:B------:R-:W1:Y:S01]  /*0460*/  LDC.64 R6, c[0x0][0x250] ;  /* 0x00009400ff067b82 */ /* 0x000e620000000a00 */
[----:B------:R-:W-:Y:S02]  /*0470*/  FSEL R11, R14, RZ, !P0 ;  /* 0x000000ff0e0b7208 */ /* 0x000fe40004000000 */
[----:B------:R-:W-:Y:S02]  /*0480*/  FSEL R18, R18, 1, P1 ;  /* 0x3f80000012127808 */ /* 0x000fe40000800000 */
[----:B------:R-:W-:Y:S01]  /*0490*/  FSEL R10, R10, RZ, P2 ;  /* 0x000000ff0a0a7208 */ /* 0x000fe20001000000 */
[--C-:B---3--:R-:W-:Y:S01]  /*04a0*/  FADD R4, R4, R12.reuse ;  /* 0x0000000c04047221 */ /* 0x108fe20000000000 */
[----:B------:R-:W-:Y:S01]  /*04b0*/  FSEL R11, R11, RZ, P2 ;  /* 0x000000ff0b0b7208 */ /* 0x000fe20001000000 */
[----:B------:R-:W-:Y:S01]  /*04c0*/  FADD R5, R5, R12 ;  /* 0x0000000c05057221 */ /* 0x000fe20000000000 */
[----:B------:R-:W-:Y:S01]  /*04d0*/  @!P3 FMUL R18, R18, 16777216 ;  /* 0x4b8000001212b820 */ /* 0x000fe20000400000 */
[----:B------:R-:W-:-:S02]  /*04e0*/  FADD R14, R4, R10 ;  /* 0x0000000a040e7221 */ /* 0x000fc40000000000 */
[----:B------:R-:W-:Y:S01]  /*04f0*/  FADD R12, R5, R11 ;  /* 0x0000000b050c7221 */ /* 0x000fe20000000000 */
[----:B0-----:R-:W-:Y:S01]  /*0500*/  FMUL R23, R23, R18 ;  /* 0x0000001217177220 */ /* 0x001fe20000400000 */
[C---:B----4-:R-:W-:Y:S02]  /*0510*/  FADD R14, -R15.reuse, R14 ;  /* 0x0000000e0f0e7221 */ /* 0x050fe40000000100 */
[----:B------:R-:W-:Y:S02]  /*0520*/  FADD R12, -R15, R12 ;  /* 0x0000000c0f0c7221 */ /* 0x000fe40000000100 */
[-C--:B------:R-:W-:Y:S02]  /*0530*/  FMUL R14, R14, R23.reuse ;  /* 0x000000170e0e7220 */ /* 0x080fe40000400000 */
[----:B------:R-:W-:Y:S02]  /*0540*/  FMUL R12, R12, R23 ;  /* 0x000000170c0c7220 */ /* 0x000fe40000400000 */
[----:B-----5:R-:W-:-:S02]  /*0550*/  FFMA R14, R16, R14, R17 ;  /* 0x0000000e100e7223 */ /* 0x020fc40000000011 */
[----:B------:R-:W-:-:S03]  /*0560*/  FFMA R12, R16, R12, R17 ;  /* 0x0000000c100c7223 */ /* 0x000fc60000000011 */
[----:B------:R-:W-:Y:S02]  /*0570*/  FSETP.GEU.AND P0, PT, R14, RZ, PT ;  /* 0x000000ff0e00720b */ /* 0x000fe40003f0e000 */
[----:B------:R-:W-:Y:S01]  /*0580*/  FSETP.GEU.AND P1, PT, R12, RZ, PT ;  /* 0x000000ff0c00720b */ /* 0x000fe20003f2e000 */
[----:B-1----:R-:W-:Y:S01]  /*0590*/  IMAD.WIDE R6, R0, 0x4, R6 ;  /* 0x0000000400067825 */ /* 0x002fe200078e0206 */
[----:B------:R-:W-:Y:S02]  /*05a0*/  FSEL R14, R14, RZ, P0 ;  /* 0x000000ff0e0e7208 */ /* 0x000fe40000000000 */
[----:B------:R-:W-:Y:S01]  /*05b0*/  FSEL R15, R12, RZ, P1 ;  /* 0x000000ff0c0f7208 */ /* 0x000fe20000800000 */
[----:B------:R-:W-:Y:S04]  /*05c0*/  STG.E.64 desc[UR4][R2.64], R4 ;  /* 0x0000000402007986 */ /* 0x000fe8000c101b04 */
[----:B------:R-:W-:Y:S04]  /*05d0*/  STG.E.64 desc[UR4][R8.64], R10 ;  /* 0x0000000a08007986 */ /* 0x000fe8000c101b04 */
[----:B------:R-:W-:Y:S01]  /*05e0*/  STG.E.64 desc[UR4][R6.64], R14 ;  /* 0x0000000e06007986 */ /* 0x000fe2000c101b04 */
[----:B------:R-:W-:Y:S05]  /*05f0*/  EXIT ;  /* 0x000000000000794d */ /* 0x000fea0003800000 */
.L_x_0:
[----:B------:R-:W-:-:S00]  /*0600*/  BRA `(.L_x_0) ;  /* 0xfffffffc00fc7947 */ /* 0x000fc0000383ffff */
[----:B------:R-:W-:-:S00]  /*0610*/  NOP ;  /* 0x0000000000007918 */ /* 0x000fc00000000000 */
        /* <DEDUP_REMOVED lines=14> */
.L_x_1:


//--------------------- .nv.global.init           --------------------------
	.section	.nv.global.init,"aw",@progbits
.nv.global.init:
	.type		_$_str,@object
	.size		_$_str,(_$_str_$_2 - _$_str)
_$_str:
        /*0000*/ 	.byte	0x5f, 0x5f, 0x43, 0x55, 0x44, 0x41, 0x5f, 0x46, 0x54, 0x5a, 0x00
	.type		_$_str_$_2,@object
	.size		_$_str_$_2,(.L_1 - _$_str_$_2)
_$_str_$_2:
        /*000b*/ 	.byte	0x5f, 0x5f, 0x43, 0x55, 0x44, 0x41, 0x5f, 0x50, 0x52, 0x45, 0x43, 0x5f, 0x53, 0x51, 0x52, 0x54
        /*001b*/ 	.byte	0x00
.L_1:


//--------------------- .nv.constant0.triton_poi_fused__native_batch_norm_legit_no_training_add_cat_convolution_relu_4 --------------------------
	.section	.nv.constant0.triton_poi_fused__native_batch_norm_legit_no_training_add_cat_convolution_relu_4,"a",@progbits
	.sectionflags	@""
	.align	4
.nv.constant0.triton_poi_fused__native_batch_norm_legit_no_training_add_cat_convolution_relu_4:
	.zero		604
